//
// Generated by NVIDIA NVVM Compiler
//
// Compiler Build ID: CL-36424714
// Cuda compilation tools, release 13.0, V13.0.88
// Based on NVVM 20.0.0
//

.version 9.0
.target sm_100
.address_size 64

	// .globl	_Z4vAddPiS_S_i

.visible .entry _Z4vAddPiS_S_i(
	.param .u64 .ptr .align 1 _Z4vAddPiS_S_i_param_0,
	.param .u64 .ptr .align 1 _Z4vAddPiS_S_i_param_1,
	.param .u64 .ptr .align 1 _Z4vAddPiS_S_i_param_2,
	.param .u32 _Z4vAddPiS_S_i_param_3
)
{
	.reg .pred 	%p<2>;
	.reg .b32 	%r<9>;
	.reg .b64 	%rd<11>;

	ld.param.u64 	%rd1, [_Z4vAddPiS_S_i_param_0];
	ld.param.u64 	%rd2, [_Z4vAddPiS_S_i_param_1];
	ld.param.u64 	%rd3, [_Z4vAddPiS_S_i_param_2];
	ld.param.u32 	%r2, [_Z4vAddPiS_S_i_param_3];
	mov.u32 	%r3, %ctaid.x;
	mov.u32 	%r4, %ntid.x;
	mov.u32 	%r5, %tid.x;
	mad.lo.s32 	%r1, %r3, %r4, %r5;
	setp.ge.s32 	%p1, %r1, %r2;
	@%p1 bra 	$L__BB0_2;
	cvta.to.global.u64 	%rd4, %rd1;
	cvta.to.global.u64 	%rd5, %rd2;
	cvta.to.global.u64 	%rd6, %rd3;
	mul.wide.s32 	%rd7, %r1, 4;
	add.s64 	%rd8, %rd4, %rd7;
	ld.global.u32 	%r6, [%rd8];
	add.s64 	%rd9, %rd5, %rd7;
	ld.global.u32 	%r7, [%rd9];
	add.s32 	%r8, %r7, %r6;
	add.s64 	%rd10, %rd6, %rd7;
	st.global.u32 	[%rd10], %r8;
$L__BB0_2:
	ret;

}


// ===== COMPILED SASS (sm_100) =====

	.target	sm_100

	.elftype	@"ET_EXEC"


//--------------------- .note.nv.tkinfo           --------------------------
	.section	.note.nv.tkinfo,"",@"SHT_NOTE"
	.sectionflags	@"SHF_NOTE_NV_TKINFO"
	.tkinfo
        /*0018*/ 	.word	0x00000002
        /*0030*/ 	.string	""
        /*0030*/ 	.string	"ptxas"
        /*0030*/ 	.string	"Cuda compilation tools, release 13.0, V13.0.88"
        /*0030*/ 	.string	"Build cuda_13.0.r13.0/compiler.36424714_0"
        /*0030*/ 	.string	"-arch sm_100 -m 64 "



//--------------------- .note.nv.cuinfo           --------------------------
	.section	.note.nv.cuinfo,"",@"SHT_NOTE"
	.sectionflags	@"SHF_NOTE_NV_CUINFO"
        /*0018*/ 	.short	0x0002
        /*001a*/ 	.short	0x0064
        /*001c*/ 	.short	0x0082
	.zero		2


//--------------------- .nv.info                  --------------------------
	.section	.nv.info,"",@"SHT_CUDA_INFO"
	.align	4


	//----- nvinfo : EIATTR_REGCOUNT
	.align		4
        /*0000*/ 	.byte	0x04, 0x2f
        /*0002*/ 	.short	(.L_1 - .L_0)
	.align		4
.L_0:
        /*0004*/ 	.word	index@(_Z4vAddPiS_S_i)
        /*0008*/ 	.word	0x0000000c


	//----- nvinfo : EIATTR_FRAME_SIZE
	.align		4
.L_1:
        /*000c*/ 	.byte	0x04, 0x11
        /*000e*/ 	.short	(.L_3 - .L_2)
	.align		4
.L_2:
        /*0010*/ 	.word	index@(_Z4vAddPiS_S_i)
        /*0014*/ 	.word	0x00000000


	//----- nvinfo : EIATTR_MIN_STACK_SIZE
	.align		4
.L_3:
        /*0018*/ 	.byte	0x04, 0x12
        /*001a*/ 	.short	(.L_5 - .L_4)
	.align		4
.L_4:
        /*001c*/ 	.word	index@(_Z4vAddPiS_S_i)
        /*0020*/ 	.word	0x00000000
.L_5:


//--------------------- .nv.compat                --------------------------
	.section	.nv.compat,"",@"SHT_CUDA_COMPAT_INFO"
	.align	4
        /*0000*/ 	.byte	0x02, 0x09, 0x00, 0x00, 0x02, 0x02, 0x01, 0x00, 0x02, 0x05, 0x05, 0x00, 0x03, 0x07, 0x01, 0x01
        /*0010*/ 	.byte	0x02, 0x03, 0x00, 0x00, 0x02, 0x06, 0x01, 0x00, 0x04, 0x0b, 0x08, 0x00, 0x09, 0x00, 0x00, 0x00
        /*0020*/ 	.byte	0x00, 0x00, 0x00, 0x00


//--------------------- .nv.info._Z4vAddPiS_S_i   --------------------------
	.section	.nv.info._Z4vAddPiS_S_i,"",@"SHT_CUDA_INFO"
	.sectionflags	@""
	.align	4


	//----- nvinfo : EIATTR_CUDA_API_VERSION
	.align		4
        /*0000*/ 	.byte	0x04, 0x37
        /*0002*/ 	.short	(.L_7 - .L_6)
.L_6:
        /*0004*/ 	.word	0x00000082


	//----- nvinfo : EIATTR_KPARAM_INFO
	.align		4
.L_7:
        /*0008*/ 	.byte	0x04, 0x17
        /*000a*/ 	.short	(.L_9 - .L_8)
.L_8:
        /*000c*/ 	.word	0x00000000
        /*0010*/ 	.short	0x0003
        /*0012*/ 	.short	0x0018
        /*0014*/ 	.byte	0x00, 0xf0, 0x11, 0x00


	//----- nvinfo : EIATTR_KPARAM_INFO
	.align		4
.L_9:
        /*0018*/ 	.byte	0x04, 0x17
        /*001a*/ 	.short	(.L_11 - .L_10)
.L_10:
        /*001c*/ 	.word	0x00000000
        /*0020*/ 	.short	0x0002
        /*0022*/ 	.short	0x0010
        /*0024*/ 	.byte	0x00, 0xf5, 0x21, 0x00


	//----- nvinfo : EIATTR_KPARAM_INFO
	.align		4
.L_11:
        /*0028*/ 	.byte	0x04, 0x17
        /*002a*/ 	.short	(.L_13 - .L_12)
.L_12:
        /*002c*/ 	.word	0x00000000
        /*0030*/ 	.short	0x0001
        /*0032*/ 	.short	0x0008
        /*0034*/ 	.byte	0x00, 0xf5, 0x21, 0x00


	//----- nvinfo : EIATTR_KPARAM_INFO
	.align		4
.L_13:
        /*0038*/ 	.byte	0x04, 0x17
        /*003a*/ 	.short	(.L_15 - .L_14)
.L_14:
        /*003c*/ 	.word	0x00000000
        /*0040*/ 	.short	0x0000
        /*0042*/ 	.short	0x0000
        /*0044*/ 	.byte	0x00, 0xf5, 0x21, 0x00


	//----- nvinfo : EIATTR_SPARSE_MMA_MASK
	.align		4
.L_15:
        /*0048*/ 	.byte	0x03, 0x50
        /*004a*/ 	.short	0x0000


	//----- nvinfo : EIATTR_MAXREG_COUNT
	.align		4
        /*004c*/ 	.byte	0x03, 0x1b
        /*004e*/ 	.short	0x00ff


	//----- nvinfo : EIATTR_MERCURY_ISA_VERSION
	.align		4
        /*0050*/ 	.byte	0x03, 0x5f
        /*0052*/ 	.short	0x0101


	//----- nvinfo : EIATTR_VRC_CTA_INIT_COUNT
	.align		4
        /*0054*/ 	.byte	0x02, 0x4a
	.zero		1
	.zero		1


	//----- nvinfo : EIATTR_EXIT_INSTR_OFFSETS
	.align		4
        /*0058*/ 	.byte	0x04, 0x1c
        /*005a*/ 	.short	(.L_17 - .L_16)


	//   ....[0]....
.L_16:
        /*005c*/ 	.word	0x00000070


	//   ....[1]....
        /*0060*/ 	.word	0x00000130


	//----- nvinfo : EIATTR_CBANK_PARAM_SIZE
	.align		4
.L_17:
        /*0064*/ 	.byte	0x03, 0x19
        /*0066*/ 	.short	0x001c


	//----- nvinfo : EIATTR_PARAM_CBANK
	.align		4
        /*0068*/ 	.byte	0x04, 0x0a
        /*006a*/ 	.short	(.L_19 - .L_18)
	.align		4
.L_18:
        /*006c*/ 	.word	index@(.nv.constant0._Z4vAddPiS_S_i)
        /*0070*/ 	.short	0x0380
        /*0072*/ 	.short	0x001c


	//----- nvinfo : EIATTR_SW_WAR
	.align		4
.L_19:
        /*0074*/ 	.byte	0x04, 0x36
        /*0076*/ 	.short	(.L_21 - .L_20)
.L_20:
        /*0078*/ 	.word	0x00000008
.L_21:


//--------------------- .nv.callgraph             --------------------------
	.section	.nv.callgraph,"",@"SHT_CUDA_CALLGRAPH"
	.align	4
	.sectionentsize	8
	.align		4
        /*0000*/ 	.word	0x00000000
	.align		4
        /*0004*/ 	.word	0xffffffff
	.align		4
        /*0008*/ 	.word	0x00000000
	.align		4
        /*000c*/ 	.word	0xfffffffe
	.align		4
        /*0010*/ 	.word	0x00000000
	.align		4
        /*0014*/ 	.word	0xfffffffd
	.align		4
        /*0018*/ 	.word	0x00000000
	.align		4
        /*001c*/ 	.word	0xfffffffc


//--------------------- .text._Z4vAddPiS_S_i      --------------------------
	.section	.text._Z4vAddPiS_S_i,"ax",@progbits
	.align	128
        .global         _Z4vAddPiS_S_i
        .type           _Z4vAddPiS_S_i,@function
        .size           _Z4vAddPiS_S_i,(.L_x_1 - _Z4vAddPiS_S_i)
        .other          _Z4vAddPiS_S_i,@"STO_CUDA_ENTRY STV_DEFAULT"
_Z4vAddPiS_S_i:
.text._Z4vAddPiS_S_i:
[----:B------:R-:W-:Y:S01]  /*0000*/  LDC R1, c[0x0][0x37c] ;  /* 0x0000df00ff017b82 */ /* 0x000fe20000000800 */
[----:B------:R-:W0:Y:S07]  /*0010*/  S2R R0, SR_TID.X ;  /* 0x0000000000007919 */ /* 0x000e2e0000002100 */
[----:B------:R-:W0:Y:S01]  /*0020*/  S2UR UR4, SR_CTAID.X ;  /* 0x00000000000479c3 */ /* 0x000e220000002500 */
[----:B------:R-:W1:Y:S07]  /*0030*/  LDCU UR5, c[0x0][0x398] ;  /* 0x00007300ff0577ac */ /* 0x000e6e0008000800 */
[----:B------:R-:W0:Y:S02]  /*0040*/  LDC R9, c[0x0][0x360] ;  /* 0x0000d800ff097b82 */ /* 0x000e240000000800 */
[----:B0-----:R-:W-:-:S05]  /*0050*/  IMAD R9, R9, UR4, R0 ;  /* 0x0000000409097c24 */ /* 0x001fca000f8e0200 */
[----:B-1----:R-:W-:-:S13]  /*0060*/  ISETP.GE.AND P0, PT, R9, UR5, PT ;  /* 0x0000000509007c0c */ /* 0x002fda000bf06270 */
[----:B------:R-:W-:Y:S05]  /*0070*/  @P0 EXIT ;  /* 0x000000000000094d */ /* 0x000fea0003800000 */
[----:B------:R-:W0:Y:S01]  /*0080*/  LDC.64 R2, c[0x0][0x380] ;  /* 0x0000e000ff027b82 */ /* 0x000e220000000a00 */
[----:B------:R-:W1:Y:S07]  /*0090*/  LDCU.64 UR4, c[0x0][0x358] ;  /* 0x00006b00ff0477ac */ /* 0x000e6e0008000a00 */
[----:B------:R-:W2:Y:S08]  /*00a0*/  LDC.64 R4, c[0x0][0x388] ;  /* 0x0000e200ff047b82 */ /* 0x000eb00000000a00 */
[----:B------:R-:W3:Y:S01]  /*00b0*/  LDC.64 R6, c[0x0][0x390] ;  /* 0x0000e400ff067b82 */ /* 0x000ee20000000a00 */
[----:B0-----:R-:W-:-:S06]  /*00c0*/  IMAD.WIDE R2, R9, 0x4, R2 ;  /* 0x0000000409027825 */ /* 0x001fcc00078e0202 */
[----:B-1----:R-:W4:Y:S01]  /*00d0*/  LDG.E R2, desc[UR4][R2.64] ;  /* 0x0000000402027981 */ /* 0x002f22000c1e1900 */
[----:B--2---:R-:W-:-:S06]  /*00e0*/  IMAD.WIDE R4, R9, 0x4, R4 ;  /* 0x0000000409047825 */ /* 0x004fcc00078e0204 */
[----:B------:R-:W4:Y:S01]  /*00f0*/  LDG.E R5, desc[UR4][R4.64] ;  /* 0x0000000404057981 */ /* 0x000f22000c1e1900 */
[----:B---3--:R-:W-:Y:S01]  /*0100*/  IMAD.WIDE R6, R9, 0x4, R6 ;  /* 0x0000000409067825 */ /* 0x008fe200078e0206 */
[----:B----4-:R-:W-:-:S05]  /*0110*/  IADD3 R9, PT, PT, R2, R5, RZ ;  /* 0x0000000502097210 */ /* 0x010fca0007ffe0ff */
[----:B------:R-:W-:Y:S01]  /*0120*/  STG.E desc[UR4][R6.64], R9 ;  /* 0x0000000906007986 */ /* 0x000fe2000c101904 */
[----:B------:R-:W-:Y:S05]  /*0130*/  EXIT ;  /* 0x000000000000794d */ /* 0x000fea0003800000 */
.L_x_0:
[----:B------:R-:W-:-:S00]  /*0140*/  BRA `(.L_x_0) ;  /* 0xfffffffc00fc7947 */ /* 0x000fc0000383ffff */
[----:B------:R-:W-:-:S00]  /*0150*/  NOP ;  /* 0x0000000000007918 */ /* 0x000fc00000000000 */
        /* <DEDUP_REMOVED lines=10> */
.L_x_1:


//--------------------- .nv.shared.reserved.0     --------------------------
	.section	.nv.shared.reserved.0,"aw",@nobits
	.weak		__nv_reservedSMEM_offset_0_alias
	.size		__nv_reservedSMEM_offset_0_alias, 0, 64
	.other		__nv_reservedSMEM_offset_0_alias,@"STO_CUDA_RESERVED_SHARED STV_DEFAULT"
__nv_reservedSMEM_offset_0_alias:
	.zero		0
	.zero		64


//--------------------- .nv.constant0._Z4vAddPiS_S_i --------------------------
	.section	.nv.constant0._Z4vAddPiS_S_i,"a",@progbits
	.sectionflags	@""
	.align	4
.nv.constant0._Z4vAddPiS_S_i:
	.zero		924


//--------------------- SYMBOLS --------------------------

	.type		.nv.reservedSmem.offset0,@object
	.size		.nv.reservedSmem.offset0,0x4
